	.headerflags	@"EF_CUDA_TEXMODE_UNIFIED EF_CUDA_64BIT_ADDRESS EF_CUDA_ACCELERATORS EF_CUDA_SM90 EF_CUDA_VIRTUAL_SM(EF_CUDA_SM90)"
	.elftype	@"ET_EXEC"


//--------------------- .nv.info                  --------------------------
	.section	.nv.info,"",@"SHT_CUDA_INFO"
	.align	4


	//----- nvinfo : EIATTR_REGCOUNT
	.align		4
        /*0000*/ 	.byte	0x04, 0x2f
        /*0002*/ 	.short	(.L_1 - .L_0)
	.align		4
.L_0:
        /*0004*/ 	.word	index@(triton_poi_fused_clamp_sub_51)
        /*0008*/ 	.word	0x0000000a


	//----- nvinfo : EIATTR_MIN_STACK_SIZE
	.align		4
.L_1:
        /*000c*/ 	.byte	0x04, 0x12
        /*000e*/ 	.short	(.L_3 - .L_2)
	.align		4
.L_2:
        /*0010*/ 	.word	index@(triton_poi_fused_clamp_sub_51)
        /*0014*/ 	.word	0x00000000


	//----- nvinfo : EIATTR_FRAME_SIZE
	.align		4
.L_3:
        /*0018*/ 	.byte	0x04, 0x11
        /*001a*/ 	.short	(.L_5 - .L_4)
	.align		4
.L_4:
        /*001c*/ 	.word	index@(triton_poi_fused_clamp_sub_51)
        /*0020*/ 	.word	0x00000000


	//----- nvinfo : EIATTR_MIN_STACK_SIZE
	.align		4
.L_5:
        /*0024*/ 	.byte	0x04, 0x12
        /*0026*/ 	.short	(.L_7 - .L_6)
	.align		4
.L_6:
        /*0028*/ 	.word	index@(triton_poi_fused_clamp_sub_51)
        /*002c*/ 	.word	0x00000000
.L_7:


//--------------------- .nv.info.triton_poi_fused_clamp_sub_51 --------------------------
	.section	.nv.info.triton_poi_fused_clamp_sub_51,"",@"SHT_CUDA_INFO"
	.sectionflags	@""
	.align	4


	//----- nvinfo : EIATTR_CUDA_API_VERSION
	.align		4
        /*0000*/ 	.byte	0x04, 0x37
        /*0002*/ 	.short	(.L_9 - .L_8)
.L_8:
        /*0004*/ 	.word	0x0000007c


	//----- nvinfo : EIATTR_KPARAM_INFO
	.align		4
.L_9:
        /*0008*/ 	.byte	0x04, 0x17
        /*000a*/ 	.short	(.L_11 - .L_10)
.L_10:
        /*000c*/ 	.word	0x00000000
        /*0010*/ 	.short	0x0001
        /*0012*/ 	.short	0x0008
        /*0014*/ 	.byte	0x00, 0xf0, 0x11, 0x00


	//----- nvinfo : EIATTR_KPARAM_INFO
	.align		4
.L_11:
        /*0018*/ 	.byte	0x04, 0x17
        /*001a*/ 	.short	(.L_13 - .L_12)
.L_12:
        /*001c*/ 	.word	0x00000000
        /*0020*/ 	.short	0x0000
        /*0022*/ 	.short	0x0000
        /*0024*/ 	.byte	0x00, 0xf4, 0x21, 0x00


	//----- nvinfo : EIATTR_SPARSE_MMA_MASK
	.align		4
.L_13:
        /*0028*/ 	.byte	0x03, 0x50
        /*002a*/ 	.short	0x0000


	//----- nvinfo : EIATTR_MAXREG_COUNT
	.align		4
        /*002c*/ 	.byte	0x03, 0x1b
        /*002e*/ 	.short	0x00ff


	//----- nvinfo : EIATTR_EXIT_INSTR_OFFSETS
	.align		4
        /*0030*/ 	.byte	0x04, 0x1c
        /*0032*/ 	.short	(.L_15 - .L_14)


	//   ....[0]....
.L_14:
        /*0034*/ 	.word	0x00000100


	//   ....[1]....
        /*0038*/ 	.word	0x00000130


	//----- nvinfo : EIATTR_REQNTID
	.align		4
.L_15:
        /*003c*/ 	.byte	0x04, 0x10
        /*003e*/ 	.short	(.L_17 - .L_16)
.L_16:
        /*0040*/ 	.word	0x00000080
        /*0044*/ 	.word	0x00000001
        /*0048*/ 	.word	0x00000001


	//----- nvinfo : EIATTR_CBANK_PARAM_SIZE
	.align		4
.L_17:
        /*004c*/ 	.byte	0x03, 0x19
        /*004e*/ 	.short	0x000c


	//----- nvinfo : EIATTR_PARAM_CBANK
	.align		4
        /*0050*/ 	.byte	0x04, 0x0a
        /*0052*/ 	.short	(.L_19 - .L_18)
	.align		4
.L_18:
        /*0054*/ 	.word	index@(.nv.constant0.triton_poi_fused_clamp_sub_51)
        /*0058*/ 	.short	0x0210
        /*005a*/ 	.short	0x000c


	//----- nvinfo : EIATTR_SW_WAR
	.align		4
.L_19:
        /*005c*/ 	.byte	0x04, 0x36
        /*005e*/ 	.short	(.L_21 - .L_20)
.L_20:
        /*0060*/ 	.word	0x00000008
.L_21:


//--------------------- .nv.callgraph             --------------------------
	.section	.nv.callgraph,"",@"SHT_CUDA_CALLGRAPH"
	.align	4
	.sectionentsize	8
	.align		4
        /*0000*/ 	.word	0x00000000
	.align		4
        /*0004*/ 	.word	0xffffffff
	.align		4
        /*0008*/ 	.word	0x00000000
	.align		4
        /*000c*/ 	.word	0xfffffffe
	.align		4
        /*0010*/ 	.word	0x00000000
	.align		4
        /*0014*/ 	.word	0xfffffffd
	.align		4
        /*0018*/ 	.word	0x00000000
	.align		4
        /*001c*/ 	.word	0xfffffffc


//--------------------- .text.triton_poi_fused_clamp_sub_51 --------------------------
	.section	.text.triton_poi_fused_clamp_sub_51,"ax",@progbits
	.align	128
        .global         triton_poi_fused_clamp_sub_51
        .type           triton_poi_fused_clamp_sub_51,@function
        .size           triton_poi_fused_clamp_sub_51,(.L_x_1 - triton_poi_fused_clamp_sub_51)
        .other          triton_poi_fused_clamp_sub_51,@"STO_CUDA_ENTRY STV_DEFAULT"
triton_poi_fused_clamp_sub_51:
.text.triton_poi_fused_clamp_sub_51:
[----:B------:R-:W0:Y:S02]  /*0000*/  LDC R1, c[0x0][0x28] ;  /* 0x00000a00ff017b82 */ /* 0x000e240000000800 */
[----:B------:R-:W1:Y:S01]  /*0010*/  S2R R0, SR_TID.X ;  /* 0x0000000000007919 */ /* 0x000e620000002100 */
[----:B------:R-:W-:Y:S01]  /*0020*/  HFMA2.MMA R3, -RZ, RZ, 1.5146484375, -0.517578125 ;  /* 0x3e0fb824ff037435 */ /* 0x000fe200000001ff */
[----:B------:R-:W2:Y:S01]  /*0030*/  S2R R5, SR_CTAID.X ;  /* 0x0000000000057919 */ /* 0x000ea20000002500 */
[----:B-1----:R-:W-:-:S05]  /*0040*/  LOP3.LUT R0, R0, 0x7f, RZ, 0xc0, !PT ;  /* 0x0000007f00007812 */ /* 0x002fca00078ec0ff */
[----:B--2---:R-:W-:-:S05]  /*0050*/  IMAD R5, R5, 0x80, R0 ;  /* 0x0000008005057824 */ /* 0x004fca00078e0200 */
[----:B------:R-:W-:Y:S02]  /*0060*/  I2FP.F32.S32 R0, R5 ;  /* 0x0000000500007245 */ /* 0x000fe40000201400 */
[----:B------:R-:W-:-:S03]  /*0070*/  ISETP.GE.AND P0, PT, R5, 0xe4, PT ;  /* 0x000000e40500780c */ /* 0x000fc60003f06270 */
[----:B------:R-:W-:-:S04]  /*0080*/  FADD R0, R0, 0.5 ;  /* 0x3f00000000007421 */ /* 0x000fc80000000000 */
[----:B------:R-:W-:Y:S02]  /*0090*/  FFMA R0, R0, R3, -0.5 ;  /* 0xbf00000000007423 */ /* 0x000fe40000000003 */
[----:B------:R-:W1:Y:S03]  /*00a0*/  LDC.64 R2, c[0x0][0x210] ;  /* 0x00008400ff027b82 */ /* 0x000e660000000a00 */
[----:B------:R-:W-:-:S04]  /*00b0*/  FMNMX R0, RZ, R0, !PT ;  /* 0x00000000ff007209 */ /* 0x000fc80007800000 */
[----:B------:R-:W2:Y:S02]  /*00c0*/  F2I.TRUNC.NTZ R4, R0 ;  /* 0x0000000000047305 */ /* 0x000ea4000020f100 */
[----:B--2---:R-:W-:Y:S01]  /*00d0*/  I2FP.F32.S32 R7, R4 ;  /* 0x0000000400077245 */ /* 0x004fe20000201400 */
[----:B-1----:R-:W-:-:S04]  /*00e0*/  IMAD.WIDE R2, R5, 0x4, R2 ;  /* 0x0000000405027825 */ /* 0x002fc800078e0202 */
[----:B------:R-:W-:Y:S01]  /*00f0*/  FADD.SAT R7, R0, -R7 ;  /* 0x8000000700077221 */ /* 0x000fe20000002000 */
[----:B------:R-:W-:Y:S06]  /*0100*/  @P0 EXIT ;  /* 0x000000000000094d */ /* 0x000fec0003800000 */
[----:B------:R-:W-:Y:S02]  /*0110*/  ULDC.64 UR4, c[0x0][0x208] ;  /* 0x0000820000047ab9 */ /* 0x000fe40000000a00 */
[----:B------:R-:W-:Y:S01]  /*0120*/  STG.E desc[UR4][R2.64], R7 ;  /* 0x0000000702007986 */ /* 0x000fe2000c101904 */
[----:B------:R-:W-:Y:S05]  /*0130*/  EXIT ;  /* 0x000000000000794d */ /* 0x000fea0003800000 */
.L_x_0:
[----:B------:R-:W-:-:S00]  /*0140*/  BRA `(.L_x_0) ;  /* 0xfffffffc00fc7947 */ /* 0x000fc0000383ffff */
[----:B------:R-:W-:-:S00]  /*0150*/  NOP ;  /* 0x0000000000007918 */ /* 0x000fc00000000000 */
        /* <DEDUP_REMOVED lines=10> */
.L_x_1:


//--------------------- .nv.constant0.triton_poi_fused_clamp_sub_51 --------------------------
	.section	.nv.constant0.triton_poi_fused_clamp_sub_51,"a",@progbits
	.sectionflags	@""
	.align	4
.nv.constant0.triton_poi_fused_clamp_sub_51:
	.zero		540
